	.headerflags	@"EF_CUDA_TEXMODE_UNIFIED EF_CUDA_64BIT_ADDRESS EF_CUDA_ACCELERATORS EF_CUDA_SM90 EF_CUDA_VIRTUAL_SM(EF_CUDA_SM90)"
	.elftype	@"ET_EXEC"


//--------------------- .nv.info                  --------------------------
	.section	.nv.info,"",@"SHT_CUDA_INFO"
	.align	4


	//----- nvinfo : EIATTR_REGCOUNT
	.align		4
        /*0000*/ 	.byte	0x04, 0x2f
        /*0002*/ 	.short	(.L_1 - .L_0)
	.align		4
.L_0:
        /*0004*/ 	.word	index@(triton_poi_fused_diag_embed_1)
        /*0008*/ 	.word	0x00000012


	//----- nvinfo : EIATTR_MIN_STACK_SIZE
	.align		4
.L_1:
        /*000c*/ 	.byte	0x04, 0x12
        /*000e*/ 	.short	(.L_3 - .L_2)
	.align		4
.L_2:
        /*0010*/ 	.word	index@($__internal_0_$__cuda_sm20_dsqrt_rn_f64_mediumpath_v1)
        /*0014*/ 	.word	0x00000000


	//----- nvinfo : EIATTR_FRAME_SIZE
	.align		4
.L_3:
        /*0018*/ 	.byte	0x04, 0x11
        /*001a*/ 	.short	(.L_5 - .L_4)
	.align		4
.L_4:
        /*001c*/ 	.word	index@($__internal_0_$__cuda_sm20_dsqrt_rn_f64_mediumpath_v1)
        /*0020*/ 	.word	0x00000000


	//----- nvinfo : EIATTR_MIN_STACK_SIZE
	.align		4
.L_5:
        /*0024*/ 	.byte	0x04, 0x12
        /*0026*/ 	.short	(.L_7 - .L_6)
	.align		4
.L_6:
        /*0028*/ 	.word	index@(triton_poi_fused_diag_embed_1)
        /*002c*/ 	.word	0x00000000


	//----- nvinfo : EIATTR_FRAME_SIZE
	.align		4
.L_7:
        /*0030*/ 	.byte	0x04, 0x11
        /*0032*/ 	.short	(.L_9 - .L_8)
	.align		4
.L_8:
        /*0034*/ 	.word	index@(triton_poi_fused_diag_embed_1)
        /*0038*/ 	.word	0x00000000


	//----- nvinfo : EIATTR_MIN_STACK_SIZE
	.align		4
.L_9:
        /*003c*/ 	.byte	0x04, 0x12
        /*003e*/ 	.short	(.L_11 - .L_10)
	.align		4
.L_10:
        /*0040*/ 	.word	index@(triton_poi_fused_diag_embed_1)
        /*0044*/ 	.word	0x00000000
.L_11:


//--------------------- .nv.info.triton_poi_fused_diag_embed_1 --------------------------
	.section	.nv.info.triton_poi_fused_diag_embed_1,"",@"SHT_CUDA_INFO"
	.sectionflags	@""
	.align	4


	//----- nvinfo : EIATTR_CUDA_API_VERSION
	.align		4
        /*0000*/ 	.byte	0x04, 0x37
        /*0002*/ 	.short	(.L_13 - .L_12)
.L_12:
        /*0004*/ 	.word	0x0000007c


	//----- nvinfo : EIATTR_KPARAM_INFO
	.align		4
.L_13:
        /*0008*/ 	.byte	0x04, 0x17
        /*000a*/ 	.short	(.L_15 - .L_14)
.L_14:
        /*000c*/ 	.word	0x00000000
        /*0010*/ 	.short	0x0002
        /*0012*/ 	.short	0x0010
        /*0014*/ 	.byte	0x00, 0xf0, 0x11, 0x00


	//----- nvinfo : EIATTR_KPARAM_INFO
	.align		4
.L_15:
        /*0018*/ 	.byte	0x04, 0x17
        /*001a*/ 	.short	(.L_17 - .L_16)
.L_16:
        /*001c*/ 	.word	0x00000000
        /*0020*/ 	.short	0x0001
        /*0022*/ 	.short	0x0008
        /*0024*/ 	.byte	0x00, 0xf4, 0x21, 0x00


	//----- nvinfo : EIATTR_KPARAM_INFO
	.align		4
.L_17:
        /*0028*/ 	.byte	0x04, 0x17
        /*002a*/ 	.short	(.L_19 - .L_18)
.L_18:
        /*002c*/ 	.word	0x00000000
        /*0030*/ 	.short	0x0000
        /*0032*/ 	.short	0x0000
        /*0034*/ 	.byte	0x00, 0xf4, 0x21, 0x00


	//----- nvinfo : EIATTR_SPARSE_MMA_MASK
	.align		4
.L_19:
        /*0038*/ 	.byte	0x03, 0x50
        /*003a*/ 	.short	0x8000


	//----- nvinfo : EIATTR_MAXREG_COUNT
	.align		4
        /*003c*/ 	.byte	0x03, 0x1b
        /*003e*/ 	.short	0x00ff


	//----- nvinfo : EIATTR_EXIT_INSTR_OFFSETS
	.align		4
        /*0040*/ 	.byte	0x04, 0x1c
        /*0042*/ 	.short	(.L_21 - .L_20)


	//   ....[0]....
.L_20:
        /*0044*/ 	.word	0x00000320


	//   ....[1]....
        /*0048*/ 	.word	0x00000340


	//----- nvinfo : EIATTR_REQNTID
	.align		4
.L_21:
        /*004c*/ 	.byte	0x04, 0x10
        /*004e*/ 	.short	(.L_23 - .L_22)
.L_22:
        /*0050*/ 	.word	0x00000080
        /*0054*/ 	.word	0x00000001
        /*0058*/ 	.word	0x00000001


	//----- nvinfo : EIATTR_CRS_STACK_SIZE
	.align		4
.L_23:
        /*005c*/ 	.byte	0x04, 0x1e
        /*005e*/ 	.short	(.L_25 - .L_24)
.L_24:
        /*0060*/ 	.word	0x00000000


	//----- nvinfo : EIATTR_CBANK_PARAM_SIZE
	.align		4
.L_25:
        /*0064*/ 	.byte	0x03, 0x19
        /*0066*/ 	.short	0x0014


	//----- nvinfo : EIATTR_PARAM_CBANK
	.align		4
        /*0068*/ 	.byte	0x04, 0x0a
        /*006a*/ 	.short	(.L_27 - .L_26)
	.align		4
.L_26:
        /*006c*/ 	.word	index@(.nv.constant0.triton_poi_fused_diag_embed_1)
        /*0070*/ 	.short	0x0210
        /*0072*/ 	.short	0x0014


	//----- nvinfo : EIATTR_SW_WAR
	.align		4
.L_27:
        /*0074*/ 	.byte	0x04, 0x36
        /*0076*/ 	.short	(.L_29 - .L_28)
.L_28:
        /*0078*/ 	.word	0x00000008
.L_29:


//--------------------- .nv.callgraph             --------------------------
	.section	.nv.callgraph,"",@"SHT_CUDA_CALLGRAPH"
	.align	4
	.sectionentsize	8
	.align		4
        /*0000*/ 	.word	0x00000000
	.align		4
        /*0004*/ 	.word	0xffffffff
	.align		4
        /*0008*/ 	.word	0x00000000
	.align		4
        /*000c*/ 	.word	0xfffffffe
	.align		4
        /*0010*/ 	.word	0x00000000
	.align		4
        /*0014*/ 	.word	0xfffffffd
	.align		4
        /*0018*/ 	.word	0x00000000
	.align		4
        /*001c*/ 	.word	0xfffffffc


//--------------------- .text.triton_poi_fused_diag_embed_1 --------------------------
	.section	.text.triton_poi_fused_diag_embed_1,"ax",@progbits
	.align	128
        .global         triton_poi_fused_diag_embed_1
        .type           triton_poi_fused_diag_embed_1,@function
        .size           triton_poi_fused_diag_embed_1,(.L_x_7 - triton_poi_fused_diag_embed_1)
        .other          triton_poi_fused_diag_embed_1,@"STO_CUDA_ENTRY STV_DEFAULT"
triton_poi_fused_diag_embed_1:
.text.triton_poi_fused_diag_embed_1:
[----:B------:R-:W0:Y:S02]  /*0000*/  LDC R1, c[0x0][0x28] ;  /* 0x00000a00ff017b82 */ /* 0x000e240000000800 */
[----:B------:R-:W1:Y:S01]  /*0010*/  S2R R0, SR_TID.X ;  /* 0x0000000000007919 */ /* 0x000e620000002100 */
[----:B------:R-:W2:Y:S01]  /*0020*/  LDC.64 R8, c[0x0][0x210] ;  /* 0x00008400ff087b82 */ /* 0x000ea20000000a00 */
[----:B------:R-:W-:Y:S01]  /*0030*/  ULDC.64 UR4, c[0x0][0x208] ;  /* 0x0000820000047ab9 */ /* 0x000fe20000000a00 */
[----:B------:R-:W3:Y:S01]  /*0040*/  S2R R3, SR_CTAID.X ;  /* 0x0000000000037919 */ /* 0x000ee20000002500 */
[----:B-1----:R-:W-:Y:S02]  /*0050*/  LOP3.LUT R0, R0, 0x7f, RZ, 0xc0, !PT ;  /* 0x0000007f00007812 */ /* 0x002fe400078ec0ff */
[----:B---3--:R-:W-:-:S03]  /*0060*/  SHF.R.S32.HI R2, RZ, 0x18, R3 ;  /* 0x00000018ff027819 */ /* 0x008fc60000011403 */
[----:B------:R-:W-:Y:S01]  /*0070*/  IMAD R0, R3, 0x80, R0 ;  /* 0x0000008003007824 */ /* 0x000fe200078e0200 */
[----:B------:R-:W-:-:S04]  /*0080*/  SGXT R3, R2, 0x1 ;  /* 0x000000010203781a */ /* 0x000fc80000000200 */
[----:B------:R-:W-:Y:S02]  /*0090*/  ISETP.GE.AND P0, PT, R0, 0x100, PT ;  /* 0x000001000000780c */ /* 0x000fe40003f06270 */
[CC--:B------:R-:W-:Y:S02]  /*00a0*/  LEA.HI R7, R3.reuse, R0.reuse, RZ, 0x2 ;  /* 0x0000000003077211 */ /* 0x0c0fe400078f10ff */
[----:B------:R-:W-:Y:S02]  /*00b0*/  LEA.HI R2, R3, R0, RZ, 0x4 ;  /* 0x0000000003027211 */ /* 0x000fe400078f20ff */
[----:B------:R-:W-:Y:S02]  /*00c0*/  LOP3.LUT R3, R7, 0xfffffffc, RZ, 0xc0, !PT ;  /* 0xfffffffc07037812 */ /* 0x000fe400078ec0ff */
[----:B------:R-:W-:-:S03]  /*00d0*/  SHF.R.S32.HI R5, RZ, 0x4, R2 ;  /* 0x00000004ff057819 */ /* 0x000fc60000011402 */
[----:B------:R-:W-:-:S04]  /*00e0*/  IMAD.IADD R6, R0, 0x1, -R3 ;  /* 0x0000000100067824 */ /* 0x000fc800078e0a03 */
[----:B------:R-:W-:Y:S01]  /*00f0*/  IMAD R3, R5, 0x4, R6 ;  /* 0x0000000405037824 */ /* 0x000fe200078e0206 */
[----:B------:R-:W-:-:S03]  /*0100*/  CS2R R4, SRZ ;  /* 0x0000000000047805 */ /* 0x000fc6000001ff00 */
[----:B--2---:R-:W-:-:S05]  /*0110*/  IMAD.WIDE R8, R3, 0x8, R8 ;  /* 0x0000000803087825 */ /* 0x004fca00078e0208 */
[----:B------:R-:W2:Y:S01]  /*0120*/  @!P0 LDG.E.EL.64 R4, desc[UR4][R8.64] ;  /* 0x0000000408048981 */ /* 0x000ea2000c2e1b00 */
[----:B------:R-:W-:Y:S01]  /*0130*/  IMAD.MOV.U32 R12, RZ, RZ, 0x0 ;  /* 0x00000000ff0c7424 */ /* 0x000fe200078e00ff */
[----:B------:R-:W-:Y:S01]  /*0140*/  SHF.R.S32.HI R7, RZ, 0x2, R7 ;  /* 0x00000002ff077819 */ /* 0x000fe20000011407 */
[----:B------:R-:W-:Y:S01]  /*0150*/  IMAD.MOV.U32 R13, RZ, RZ, 0x3fd80000 ;  /* 0x3fd80000ff0d7424 */ /* 0x000fe200078e00ff */
[----:B------:R-:W-:Y:S01]  /*0160*/  BSSY B0, `(.L_x_0) ;  /* 0x0000017000007945 */ /* 0x000fe20003800000 */
[----:B--2---:R-:W1:Y:S01]  /*0170*/  MUFU.RSQ64H R3, R5 ;  /* 0x0000000500037308 */ /* 0x004e620000001c00 */
[----:B------:R-:W-:-:S05]  /*0180*/  VIADD R2, R5, 0xfcb00000 ;  /* 0xfcb0000005027836 */ /* 0x000fca0000000000 */
[----:B------:R-:W-:Y:S01]  /*0190*/  ISETP.GE.U32.AND P2, PT, R2, 0x7ca00000, PT ;  /* 0x7ca000000200780c */ /* 0x000fe20003f46070 */
[----:B-1----:R-:W-:-:S08]  /*01a0*/  DMUL R10, R2, R2 ;  /* 0x00000002020a7228 */ /* 0x002fd00000000000 */
[----:B------:R-:W-:-:S08]  /*01b0*/  DFMA R10, -R10, R4, 1 ;  /* 0x3ff000000a0a742b */ /* 0x000fd00000000104 */
[----:B------:R-:W-:Y:S02]  /*01c0*/  DFMA R12, R10, R12, 0.5 ;  /* 0x3fe000000a0c742b */ /* 0x000fe4000000000c */
[----:B------:R-:W-:-:S08]  /*01d0*/  DMUL R10, R2, R10 ;  /* 0x0000000a020a7228 */ /* 0x000fd00000000000 */
[----:B------:R-:W-:Y:S01]  /*01e0*/  DFMA R10, R12, R10, R2 ;  /* 0x0000000a0c0a722b */ /* 0x000fe20000000002 */
[----:B------:R-:W-:-:S04]  /*01f0*/  LEA.HI R12, R7, R7, RZ, 0x2 ;  /* 0x00000007070c7211 */ /* 0x000fc800078f10ff */
[----:B------:R-:W-:-:S03]  /*0200*/  LOP3.LUT R14, R12, 0xfffffffc, RZ, 0xc0, !PT ;  /* 0xfffffffc0c0e7812 */ /* 0x000fc600078ec0ff */
[----:B------:R-:W-:Y:S02]  /*0210*/  DMUL R8, R10, R4 ;  /* 0x000000040a087228 */ /* 0x000fe40000000000 */
[----:B------:R-:W-:Y:S02]  /*0220*/  VIADD R15, R11, 0xfff00000 ;  /* 0xfff000000b0f7836 */ /* 0x000fe40000000000 */
[----:B------:R-:W-:Y:S01]  /*0230*/  IMAD.IADD R7, R7, 0x1, -R14 ;  /* 0x0000000107077824 */ /* 0x000fe200078e0a0e */
[----:B------:R-:W-:-:S03]  /*0240*/  MOV R14, R10 ;  /* 0x0000000a000e7202 */ /* 0x000fc60000000f00 */
[----:B------:R-:W-:Y:S01]  /*0250*/  DFMA R12, R8, -R8, R4 ;  /* 0x80000008080c722b */ /* 0x000fe20000000004 */
[----:B------:R-:W-:-:S07]  /*0260*/  ISETP.NE.AND P1, PT, R6, R7, PT ;  /* 0x000000070600720c */ /* 0x000fce0003f25270 */
[----:B------:R-:W-:Y:S01]  /*0270*/  DFMA R6, R12, R14, R8 ;  /* 0x0000000e0c06722b */ /* 0x000fe20000000008 */
[----:B------:R-:W-:Y:S10]  /*0280*/  @!P2 BRA `(.L_x_1) ;  /* 0x000000000010a947 */ /* 0x000ff40003800000 */
[----:B------:R-:W-:Y:S01]  /*0290*/  IMAD.MOV.U32 R6, RZ, RZ, R4 ;  /* 0x000000ffff067224 */ /* 0x000fe200078e0004 */
[----:B------:R-:W-:Y:S01]  /*02a0*/  MOV R4, 0x2d0 ;  /* 0x000002d000047802 */ /* 0x000fe20000000f00 */
[----:B------:R-:W-:-:S07]  /*02b0*/  IMAD.MOV.U32 R7, RZ, RZ, R5 ;  /* 0x000000ffff077224 */ /* 0x000fce00078e0005 */
[----:B0-----:R-:W-:Y:S05]  /*02c0*/  CALL.REL.NOINC `($__internal_0_$__cuda_sm20_dsqrt_rn_f64_mediumpath_v1) ;  /* 0x0000000000207944 */ /* 0x001fea0003c00000 */
.L_x_1:
[----:B------:R-:W-:Y:S05]  /*02d0*/  BSYNC B0 ;  /* 0x0000000000007941 */ /* 0x000fea0003800000 */
.L_x_0:
[----:B------:R-:W1:Y:S01]  /*02e0*/  LDC.64 R2, c[0x0][0x218] ;  /* 0x00008600ff027b82 */ /* 0x000e620000000a00 */
[----:B------:R-:W-:Y:S02]  /*02f0*/  SEL R4, R6, RZ, !P1 ;  /* 0x000000ff06047207 */ /* 0x000fe40004800000 */
[----:B------:R-:W-:Y:S01]  /*0300*/  SEL R5, R7, RZ, !P1 ;  /* 0x000000ff07057207 */ /* 0x000fe20004800000 */
[----:B-1----:R-:W-:Y:S01]  /*0310*/  IMAD.WIDE R2, R0, 0x8, R2 ;  /* 0x0000000800027825 */ /* 0x002fe200078e0202 */
[----:B------:R-:W-:Y:S06]  /*0320*/  @P0 EXIT ;  /* 0x000000000000094d */ /* 0x000fec0003800000 */
[----:B------:R-:W-:Y:S01]  /*0330*/  STG.E.64 desc[UR4][R2.64], R4 ;  /* 0x0000000402007986 */ /* 0x000fe2000c101b04 */
[----:B------:R-:W-:Y:S05]  /*0340*/  EXIT ;  /* 0x000000000000794d */ /* 0x000fea0003800000 */
        .weak           $__internal_0_$__cuda_sm20_dsqrt_rn_f64_mediumpath_v1
        .type           $__internal_0_$__cuda_sm20_dsqrt_rn_f64_mediumpath_v1,@function
        .size           $__internal_0_$__cuda_sm20_dsqrt_rn_f64_mediumpath_v1,(.L_x_7 - $__internal_0_$__cuda_sm20_dsqrt_rn_f64_mediumpath_v1)
$__internal_0_$__cuda_sm20_dsqrt_rn_f64_mediumpath_v1:
[----:B------:R-:W-:Y:S01]  /*0350*/  ISETP.GE.U32.AND P2, PT, R2, -0x3400000, PT ;  /* 0xfcc000000200780c */ /* 0x000fe20003f46070 */
[----:B------:R-:W-:Y:S01]  /*0360*/  BSSY B1, `(.L_x_2) ;  /* 0x0000026000017945 */ /* 0x000fe20003800000 */
[----:B------:R-:W-:Y:S02]  /*0370*/  IMAD.MOV.U32 R11, RZ, RZ, R15 ;  /* 0x000000ffff0b7224 */ /* 0x000fe400078e000f */
[----:B------:R-:W-:Y:S02]  /*0380*/  IMAD.MOV.U32 R2, RZ, RZ, R12 ;  /* 0x000000ffff027224 */ /* 0x000fe400078e000c */
[----:B------:R-:W-:-:S07]  /*0390*/  IMAD.MOV.U32 R3, RZ, RZ, R13 ;  /* 0x000000ffff037224 */ /* 0x000fce00078e000d */
[----:B------:R-:W-:Y:S05]  /*03a0*/  @!P2 BRA `(.L_x_3) ;  /* 0x000000000020a947 */ /* 0x000fea0003800000 */
[----:B------:R-:W-:-:S10]  /*03b0*/  DFMA.RM R2, R2, R10, R8 ;  /* 0x0000000a0202722b */ /* 0x000fd40000004008 */
[----:B------:R-:W-:-:S04]  /*03c0*/  IADD3 R8, P2, R2, 0x1, RZ ;  /* 0x0000000102087810 */ /* 0x000fc80007f5e0ff */
[----:B------:R-:W-:-:S06]  /*03d0*/  IADD3.X R9, RZ, R3, RZ, P2, !PT ;  /* 0x00000003ff097210 */ /* 0x000fcc00017fe4ff */
[----:B------:R-:W-:-:S08]  /*03e0*/  DFMA.RP R6, -R2, R8, R6 ;  /* 0x000000080206722b */ /* 0x000fd00000008106 */
[----:B------:R-:W-:-:S06]  /*03f0*/  DSETP.GT.AND P2, PT, R6, RZ, PT ;  /* 0x000000ff0600722a */ /* 0x000fcc0003f44000 */
[----:B------:R-:W-:Y:S02]  /*0400*/  FSEL R2, R8, R2, P2 ;  /* 0x0000000208027208 */ /* 0x000fe40001000000 */
[----:B------:R-:W-:Y:S01]  /*0410*/  FSEL R3, R9, R3, P2 ;  /* 0x0000000309037208 */ /* 0x000fe20001000000 */
[----:B------:R-:W-:Y:S06]  /*0420*/  BRA `(.L_x_4) ;  /* 0x0000000000647947 */ /* 0x000fec0003800000 */
.L_x_3:
[----:B------:R-:W-:-:S14]  /*0430*/  DSETP.NE.AND P2, PT, R6, RZ, PT ;  /* 0x000000ff0600722a */ /* 0x000fdc0003f45000 */
[----:B------:R-:W-:Y:S05]  /*0440*/  @!P2 BRA `(.L_x_5) ;  /* 0x000000000058a947 */ /* 0x000fea0003800000 */
[----:B------:R-:W-:-:S13]  /*0450*/  ISETP.GE.AND P2, PT, R7, RZ, PT ;  /* 0x000000ff0700720c */ /* 0x000fda0003f46270 */
[----:B------:R-:W-:Y:S02]  /*0460*/  @!P2 IMAD.MOV.U32 R2, RZ, RZ, 0x0 ;  /* 0x00000000ff02a424 */ /* 0x000fe400078e00ff */
[----:B------:R-:W-:Y:S01]  /*0470*/  @!P2 IMAD.MOV.U32 R3, RZ, RZ, -0x80000 ;  /* 0xfff80000ff03a424 */ /* 0x000fe200078e00ff */
[----:B------:R-:W-:Y:S06]  /*0480*/  @!P2 BRA `(.L_x_4) ;  /* 0x00000000004ca947 */ /* 0x000fec0003800000 */
[----:B------:R-:W-:-:S13]  /*0490*/  ISETP.GT.AND P2, PT, R7, 0x7fefffff, PT ;  /* 0x7fefffff0700780c */ /* 0x000fda0003f44270 */
[----:B------:R-:W-:Y:S05]  /*04a0*/  @P2 BRA `(.L_x_5) ;  /* 0x0000000000402947 */ /* 0x000fea0003800000 */
[----:B------:R-:W-:Y:S01]  /*04b0*/  DMUL R2, R6, 8.11296384146066816958e+31 ;  /* 0x4690000006027828 */ /* 0x000fe20000000000 */
[----:B------:R-:W-:Y:S02]  /*04c0*/  IMAD.MOV.U32 R10, RZ, RZ, 0x0 ;  /* 0x00000000ff0a7424 */ /* 0x000fe400078e00ff */
[----:B------:R-:W-:Y:S02]  /*04d0*/  IMAD.MOV.U32 R6, RZ, RZ, RZ ;  /* 0x000000ffff067224 */ /* 0x000fe400078e00ff */
[----:B------:R-:W-:Y:S01]  /*04e0*/  IMAD.MOV.U32 R11, RZ, RZ, 0x3fd80000 ;  /* 0x3fd80000ff0b7424 */ /* 0x000fe200078e00ff */
[----:B------:R-:W0:Y:S03]  /*04f0*/  MUFU.RSQ64H R7, R3 ;  /* 0x0000000300077308 */ /* 0x000e260000001c00 */
[----:B0-----:R-:W-:-:S08]  /*0500*/  DMUL R8, R6, R6 ;  /* 0x0000000606087228 */ /* 0x001fd00000000000 */
[----:B------:R-:W-:-:S08]  /*0510*/  DFMA R8, R2, -R8, 1 ;  /* 0x3ff000000208742b */ /* 0x000fd00000000808 */
[----:B------:R-:W-:Y:S02]  /*0520*/  DFMA R10, R8, R10, 0.5 ;  /* 0x3fe00000080a742b */ /* 0x000fe4000000000a */
[----:B------:R-:W-:-:S08]  /*0530*/  DMUL R8, R6, R8 ;  /* 0x0000000806087228 */ /* 0x000fd00000000000 */
[----:B------:R-:W-:-:S08]  /*0540*/  DFMA R8, R10, R8, R6 ;  /* 0x000000080a08722b */ /* 0x000fd00000000006 */
[----:B------:R-:W-:Y:S02]  /*0550*/  DMUL R6, R2, R8 ;  /* 0x0000000802067228 */ /* 0x000fe40000000000 */
[----:B------:R-:W-:-:S06]  /*0560*/  IADD3 R9, R9, -0x100000, RZ ;  /* 0xfff0000009097810 */ /* 0x000fcc0007ffe0ff */
[----:B------:R-:W-:-:S08]  /*0570*/  DFMA R10, R6, -R6, R2 ;  /* 0x80000006060a722b */ /* 0x000fd00000000002 */
[----:B------:R-:W-:-:S10]  /*0580*/  DFMA R2, R8, R10, R6 ;  /* 0x0000000a0802722b */ /* 0x000fd40000000006 */
[----:B------:R-:W-:Y:S01]  /*0590*/  VIADD R3, R3, 0xfcb00000 ;  /* 0xfcb0000003037836 */ /* 0x000fe20000000000 */
[----:B------:R-:W-:Y:S06]  /*05a0*/  BRA `(.L_x_4) ;  /* 0x0000000000047947 */ /* 0x000fec0003800000 */
.L_x_5:
[----:B------:R-:W-:-:S11]  /*05b0*/  DADD R2, R6, R6 ;  /* 0x0000000006027229 */ /* 0x000fd60000000006 */
.L_x_4:
[----:B------:R-:W-:Y:S05]  /*05c0*/  BSYNC B1 ;  /* 0x0000000000017941 */ /* 0x000fea0003800000 */
.L_x_2:
[----:B------:R-:W-:Y:S02]  /*05d0*/  IMAD.MOV.U32 R5, RZ, RZ, 0x0 ;  /* 0x00000000ff057424 */ /* 0x000fe400078e00ff */
[----:B------:R-:W-:Y:S02]  /*05e0*/  IMAD.MOV.U32 R6, RZ, RZ, R2 ;  /* 0x000000ffff067224 */ /* 0x000fe400078e0002 */
[----:B------:R-:W-:Y:S01]  /*05f0*/  IMAD.MOV.U32 R7, RZ, RZ, R3 ;  /* 0x000000ffff077224 */ /* 0x000fe200078e0003 */
[----:B------:R-:W-:Y:S06]  /*0600*/  RET.REL.NODEC R4 `(triton_poi_fused_diag_embed_1) ;  /* 0xfffffff8047c7950 */ /* 0x000fec0003c3ffff */
.L_x_6:
[----:B------:R-:W-:-:S00]  /*0610*/  BRA `(.L_x_6) ;  /* 0xfffffffc00fc7947 */ /* 0x000fc0000383ffff */
[----:B------:R-:W-:-:S00]  /*0620*/  NOP ;  /* 0x0000000000007918 */ /* 0x000fc00000000000 */
        /* <DEDUP_REMOVED lines=13> */
.L_x_7:


//--------------------- .nv.constant0.triton_poi_fused_diag_embed_1 --------------------------
	.section	.nv.constant0.triton_poi_fused_diag_embed_1,"a",@progbits
	.sectionflags	@""
	.align	4
.nv.constant0.triton_poi_fused_diag_embed_1:
	.zero		548
